//
// Generated by NVIDIA NVVM Compiler
//
// Compiler Build ID: CL-36424714
// Cuda compilation tools, release 13.0, V13.0.88
// Based on NVVM 20.0.0
//

.version 9.0
.target sm_100
.address_size 64

	// .globl	_ZN11myNamespace3addEPi

.visible .entry _ZN11myNamespace3addEPi(
	.param .u64 .ptr .align 1 _ZN11myNamespace3addEPi_param_0
)
{
	.reg .b32 	%r<3>;
	.reg .b64 	%rd<3>;

	ld.param.u64 	%rd1, [_ZN11myNamespace3addEPi_param_0];
	cvta.to.global.u64 	%rd2, %rd1;
	ld.global.u32 	%r1, [%rd2];
	add.s32 	%r2, %r1, 1;
	st.global.u32 	[%rd2], %r2;
	ret;

}
	// .globl	_ZN11myNamespace9atomicAddEPi
.visible .entry _ZN11myNamespace9atomicAddEPi(
	.param .u64 .ptr .align 1 _ZN11myNamespace9atomicAddEPi_param_0
)
{
	.reg .b32 	%r<2>;
	.reg .b64 	%rd<3>;

	ld.param.u64 	%rd1, [_ZN11myNamespace9atomicAddEPi_param_0];
	cvta.to.global.u64 	%rd2, %rd1;
	atom.global.add.u32 	%r1, [%rd2], 1;
	ret;

}
	// .globl	_ZN11myNamespace9atomicSubEPi
.visible .entry _ZN11myNamespace9atomicSubEPi(
	.param .u64 .ptr .align 1 _ZN11myNamespace9atomicSubEPi_param_0
)
{
	.reg .b32 	%r<2>;
	.reg .b64 	%rd<3>;

	ld.param.u64 	%rd1, [_ZN11myNamespace9atomicSubEPi_param_0];
	cvta.to.global.u64 	%rd2, %rd1;
	atom.global.add.u32 	%r1, [%rd2], -1;
	ret;

}


// ===== COMPILED SASS (sm_100) =====

	.target	sm_100

	.elftype	@"ET_EXEC"


//--------------------- .note.nv.tkinfo           --------------------------
	.section	.note.nv.tkinfo,"",@"SHT_NOTE"
	.sectionflags	@"SHF_NOTE_NV_TKINFO"
	.tkinfo
        /*0018*/ 	.word	0x00000002
        /*0030*/ 	.string	""
        /*0030*/ 	.string	"ptxas"
        /*0030*/ 	.string	"Cuda compilation tools, release 13.0, V13.0.88"
        /*0030*/ 	.string	"Build cuda_13.0.r13.0/compiler.36424714_0"
        /*0030*/ 	.string	"-arch sm_100 -m 64 "



//--------------------- .note.nv.cuinfo           --------------------------
	.section	.note.nv.cuinfo,"",@"SHT_NOTE"
	.sectionflags	@"SHF_NOTE_NV_CUINFO"
        /*0018*/ 	.short	0x0002
        /*001a*/ 	.short	0x0064
        /*001c*/ 	.short	0x0082
	.zero		2


//--------------------- .nv.info                  --------------------------
	.section	.nv.info,"",@"SHT_CUDA_INFO"
	.align	4


	//----- nvinfo : EIATTR_REGCOUNT
	.align		4
        /*0000*/ 	.byte	0x04, 0x2f
        /*0002*/ 	.short	(.L_1 - .L_0)
	.align		4
.L_0:
        /*0004*/ 	.word	index@(_ZN11myNamespace3addEPi)
        /*0008*/ 	.word	0x00000008


	//----- nvinfo : EIATTR_FRAME_SIZE
	.align		4
.L_1:
        /*000c*/ 	.byte	0x04, 0x11
        /*000e*/ 	.short	(.L_3 - .L_2)
	.align		4
.L_2:
        /*0010*/ 	.word	index@(_ZN11myNamespace3addEPi)
        /*0014*/ 	.word	0x00000000


	//----- nvinfo : EIATTR_REGCOUNT
	.align		4
.L_3:
        /*0018*/ 	.byte	0x04, 0x2f
        /*001a*/ 	.short	(.L_5 - .L_4)
	.align		4
.L_4:
        /*001c*/ 	.word	index@(_ZN11myNamespace9atomicAddEPi)
        /*0020*/ 	.word	0x00000008


	//----- nvinfo : EIATTR_FRAME_SIZE
	.align		4
.L_5:
        /*0024*/ 	.byte	0x04, 0x11
        /*0026*/ 	.short	(.L_7 - .L_6)
	.align		4
.L_6:
        /*0028*/ 	.word	index@(_ZN11myNamespace9atomicAddEPi)
        /*002c*/ 	.word	0x00000000


	//----- nvinfo : EIATTR_REGCOUNT
	.align		4
.L_7:
        /*0030*/ 	.byte	0x04, 0x2f
        /*0032*/ 	.short	(.L_9 - .L_8)
	.align		4
.L_8:
        /*0034*/ 	.word	index@(_ZN11myNamespace9atomicSubEPi)
        /*0038*/ 	.word	0x00000008


	//----- nvinfo : EIATTR_FRAME_SIZE
	.align		4
.L_9:
        /*003c*/ 	.byte	0x04, 0x11
        /*003e*/ 	.short	(.L_11 - .L_10)
	.align		4
.L_10:
        /*0040*/ 	.word	index@(_ZN11myNamespace9atomicSubEPi)
        /*0044*/ 	.word	0x00000000


	//----- nvinfo : EIATTR_MIN_STACK_SIZE
	.align		4
.L_11:
        /*0048*/ 	.byte	0x04, 0x12
        /*004a*/ 	.short	(.L_13 - .L_12)
	.align		4
.L_12:
        /*004c*/ 	.word	index@(_ZN11myNamespace9atomicSubEPi)
        /*0050*/ 	.word	0x00000000


	//----- nvinfo : EIATTR_MIN_STACK_SIZE
	.align		4
.L_13:
        /*0054*/ 	.byte	0x04, 0x12
        /*0056*/ 	.short	(.L_15 - .L_14)
	.align		4
.L_14:
        /*0058*/ 	.word	index@(_ZN11myNamespace9atomicAddEPi)
        /*005c*/ 	.word	0x00000000


	//----- nvinfo : EIATTR_MIN_STACK_SIZE
	.align		4
.L_15:
        /*0060*/ 	.byte	0x04, 0x12
        /*0062*/ 	.short	(.L_17 - .L_16)
	.align		4
.L_16:
        /*0064*/ 	.word	index@(_ZN11myNamespace3addEPi)
        /*0068*/ 	.word	0x00000000
.L_17:


//--------------------- .nv.compat                --------------------------
	.section	.nv.compat,"",@"SHT_CUDA_COMPAT_INFO"
	.align	4
        /*0000*/ 	.byte	0x02, 0x09, 0x00, 0x00, 0x02, 0x02, 0x01, 0x00, 0x02, 0x05, 0x05, 0x00, 0x03, 0x07, 0x01, 0x01
        /*0010*/ 	.byte	0x02, 0x03, 0x00, 0x00, 0x02, 0x06, 0x01, 0x00, 0x04, 0x0b, 0x08, 0x00, 0x09, 0x00, 0x00, 0x00
        /*0020*/ 	.byte	0x00, 0x00, 0x00, 0x00


//--------------------- .nv.info._ZN11myNamespace9atomicSubEPi --------------------------
	.section	.nv.info._ZN11myNamespace9atomicSubEPi,"",@"SHT_CUDA_INFO"
	.sectionflags	@""
	.align	4


	//----- nvinfo : EIATTR_CUDA_API_VERSION
	.align		4
        /*0000*/ 	.byte	0x04, 0x37
        /*0002*/ 	.short	(.L_19 - .L_18)
.L_18:
        /*0004*/ 	.word	0x00000082


	//----- nvinfo : EIATTR_KPARAM_INFO
	.align		4
.L_19:
        /*0008*/ 	.byte	0x04, 0x17
        /*000a*/ 	.short	(.L_21 - .L_20)
.L_20:
        /*000c*/ 	.word	0x00000000
        /*0010*/ 	.short	0x0000
        /*0012*/ 	.short	0x0000
        /*0014*/ 	.byte	0x00, 0xf5, 0x21, 0x00


	//----- nvinfo : EIATTR_SPARSE_MMA_MASK
	.align		4
.L_21:
        /*0018*/ 	.byte	0x03, 0x50
        /*001a*/ 	.short	0x0000


	//----- nvinfo : EIATTR_MAXREG_COUNT
	.align		4
        /*001c*/ 	.byte	0x03, 0x1b
        /*001e*/ 	.short	0x00ff


	//----- nvinfo : EIATTR_MERCURY_ISA_VERSION
	.align		4
        /*0020*/ 	.byte	0x03, 0x5f
        /*0022*/ 	.short	0x0101


	//----- nvinfo : EIATTR_INT_WARP_WIDE_INSTR_OFFSETS
	.align		4
        /*0024*/ 	.byte	0x04, 0x31
        /*0026*/ 	.short	(.L_23 - .L_22)


	//   ....[0]....
.L_22:
        /*0028*/ 	.word	0x00000030


	//----- nvinfo : EIATTR_VRC_CTA_INIT_COUNT
	.align		4
.L_23:
        /*002c*/ 	.byte	0x02, 0x4a
	.zero		1
	.zero		1


	//----- nvinfo : EIATTR_EXIT_INSTR_OFFSETS
	.align		4
        /*0030*/ 	.byte	0x04, 0x1c
        /*0032*/ 	.short	(.L_25 - .L_24)


	//   ....[0]....
.L_24:
        /*0034*/ 	.word	0x000000a0


	//----- nvinfo : EIATTR_CBANK_PARAM_SIZE
	.align		4
.L_25:
        /*0038*/ 	.byte	0x03, 0x19
        /*003a*/ 	.short	0x0008


	//----- nvinfo : EIATTR_PARAM_CBANK
	.align		4
        /*003c*/ 	.byte	0x04, 0x0a
        /*003e*/ 	.short	(.L_27 - .L_26)
	.align		4
.L_26:
        /*0040*/ 	.word	index@(.nv.constant0._ZN11myNamespace9atomicSubEPi)
        /*0044*/ 	.short	0x0380
        /*0046*/ 	.short	0x0008


	//----- nvinfo : EIATTR_SW_WAR
	.align		4
.L_27:
        /*0048*/ 	.byte	0x04, 0x36
        /*004a*/ 	.short	(.L_29 - .L_28)
.L_28:
        /*004c*/ 	.word	0x00000008
.L_29:


//--------------------- .nv.info._ZN11myNamespace9atomicAddEPi --------------------------
	.section	.nv.info._ZN11myNamespace9atomicAddEPi,"",@"SHT_CUDA_INFO"
	.sectionflags	@""
	.align	4


	//----- nvinfo : EIATTR_CUDA_API_VERSION
	.align		4
        /*0000*/ 	.byte	0x04, 0x37
        /*0002*/ 	.short	(.L_31 - .L_30)
.L_30:
        /*0004*/ 	.word	0x00000082


	//----- nvinfo : EIATTR_KPARAM_INFO
	.align		4
.L_31:
        /*0008*/ 	.byte	0x04, 0x17
        /*000a*/ 	.short	(.L_33 - .L_32)
.L_32:
        /*000c*/ 	.word	0x00000000
        /*0010*/ 	.short	0x0000
        /*0012*/ 	.short	0x0000
        /*0014*/ 	.byte	0x00, 0xf5, 0x21, 0x00


	//----- nvinfo : EIATTR_SPARSE_MMA_MASK
	.align		4
.L_33:
        /*0018*/ 	.byte	0x03, 0x50
        /*001a*/ 	.short	0x0000


	//----- nvinfo : EIATTR_MAXREG_COUNT
	.align		4
        /*001c*/ 	.byte	0x03, 0x1b
        /*001e*/ 	.short	0x00ff


	//----- nvinfo : EIATTR_MERCURY_ISA_VERSION
	.align		4
        /*0020*/ 	.byte	0x03, 0x5f
        /*0022*/ 	.short	0x0101


	//----- nvinfo : EIATTR_INT_WARP_WIDE_INSTR_OFFSETS
	.align		4
        /*0024*/ 	.byte	0x04, 0x31
        /*0026*/ 	.short	(.L_35 - .L_34)


	//   ....[0]....
.L_34:
        /*0028*/ 	.word	0x00000030


	//----- nvinfo : EIATTR_VRC_CTA_INIT_COUNT
	.align		4
.L_35:
        /*002c*/ 	.byte	0x02, 0x4a
	.zero		1
	.zero		1


	//----- nvinfo : EIATTR_EXIT_INSTR_OFFSETS
	.align		4
        /*0030*/ 	.byte	0x04, 0x1c
        /*0032*/ 	.short	(.L_37 - .L_36)


	//   ....[0]....
.L_36:
        /*0034*/ 	.word	0x00000090


	//----- nvinfo : EIATTR_CBANK_PARAM_SIZE
	.align		4
.L_37:
        /*0038*/ 	.byte	0x03, 0x19
        /*003a*/ 	.short	0x0008


	//----- nvinfo : EIATTR_PARAM_CBANK
	.align		4
        /*003c*/ 	.byte	0x04, 0x0a
        /*003e*/ 	.short	(.L_39 - .L_38)
	.align		4
.L_38:
        /*0040*/ 	.word	index@(.nv.constant0._ZN11myNamespace9atomicAddEPi)
        /*0044*/ 	.short	0x0380
        /*0046*/ 	.short	0x0008


	//----- nvinfo : EIATTR_SW_WAR
	.align		4
.L_39:
        /*0048*/ 	.byte	0x04, 0x36
        /*004a*/ 	.short	(.L_41 - .L_40)
.L_40:
        /*004c*/ 	.word	0x00000008
.L_41:


//--------------------- .nv.info._ZN11myNamespace3addEPi --------------------------
	.section	.nv.info._ZN11myNamespace3addEPi,"",@"SHT_CUDA_INFO"
	.sectionflags	@""
	.align	4


	//----- nvinfo : EIATTR_CUDA_API_VERSION
	.align		4
        /*0000*/ 	.byte	0x04, 0x37
        /*0002*/ 	.short	(.L_43 - .L_42)
.L_42:
        /*0004*/ 	.word	0x00000082


	//----- nvinfo : EIATTR_KPARAM_INFO
	.align		4
.L_43:
        /*0008*/ 	.byte	0x04, 0x17
        /*000a*/ 	.short	(.L_45 - .L_44)
.L_44:
        /*000c*/ 	.word	0x00000000
        /*0010*/ 	.short	0x0000
        /*0012*/ 	.short	0x0000
        /*0014*/ 	.byte	0x00, 0xf5, 0x21, 0x00


	//----- nvinfo : EIATTR_SPARSE_MMA_MASK
	.align		4
.L_45:
        /*0018*/ 	.byte	0x03, 0x50
        /*001a*/ 	.short	0x0000


	//----- nvinfo : EIATTR_MAXREG_COUNT
	.align		4
        /*001c*/ 	.byte	0x03, 0x1b
        /*001e*/ 	.short	0x00ff


	//----- nvinfo : EIATTR_MERCURY_ISA_VERSION
	.align		4
        /*0020*/ 	.byte	0x03, 0x5f
        /*0022*/ 	.short	0x0101


	//----- nvinfo : EIATTR_VRC_CTA_INIT_COUNT
	.align		4
        /*0024*/ 	.byte	0x02, 0x4a
	.zero		1
	.zero		1


	//----- nvinfo : EIATTR_EXIT_INSTR_OFFSETS
	.align		4
        /*0028*/ 	.byte	0x04, 0x1c
        /*002a*/ 	.short	(.L_47 - .L_46)


	//   ....[0]....
.L_46:
        /*002c*/ 	.word	0x00000060


	//----- nvinfo : EIATTR_CBANK_PARAM_SIZE
	.align		4
.L_47:
        /*0030*/ 	.byte	0x03, 0x19
        /*0032*/ 	.short	0x0008


	//----- nvinfo : EIATTR_PARAM_CBANK
	.align		4
        /*0034*/ 	.byte	0x04, 0x0a
        /*0036*/ 	.short	(.L_49 - .L_48)
	.align		4
.L_48:
        /*0038*/ 	.word	index@(.nv.constant0._ZN11myNamespace3addEPi)
        /*003c*/ 	.short	0x0380
        /*003e*/ 	.short	0x0008


	//----- nvinfo : EIATTR_SW_WAR
	.align		4
.L_49:
        /*0040*/ 	.byte	0x04, 0x36
        /*0042*/ 	.short	(.L_51 - .L_50)
.L_50:
        /*0044*/ 	.word	0x00000008
.L_51:


//--------------------- .nv.callgraph             --------------------------
	.section	.nv.callgraph,"",@"SHT_CUDA_CALLGRAPH"
	.align	4
	.sectionentsize	8
	.align		4
        /*0000*/ 	.word	0x00000000
	.align		4
        /*0004*/ 	.word	0xffffffff
	.align		4
        /*0008*/ 	.word	0x00000000
	.align		4
        /*000c*/ 	.word	0xfffffffe
	.align		4
        /*0010*/ 	.word	0x00000000
	.align		4
        /*0014*/ 	.word	0xfffffffd
	.align		4
        /*0018*/ 	.word	0x00000000
	.align		4
        /*001c*/ 	.word	0xfffffffc


//--------------------- .text._ZN11myNamespace9atomicSubEPi --------------------------
	.section	.text._ZN11myNamespace9atomicSubEPi,"ax",@progbits
	.align	128
        .global         _ZN11myNamespace9atomicSubEPi
        .type           _ZN11myNamespace9atomicSubEPi,@function
        .size           _ZN11myNamespace9atomicSubEPi,(.L_x_3 - _ZN11myNamespace9atomicSubEPi)
        .other          _ZN11myNamespace9atomicSubEPi,@"STO_CUDA_ENTRY STV_DEFAULT"
_ZN11myNamespace9atomicSubEPi:
.text._ZN11myNamespace9atomicSubEPi:
[----:B------:R-:W-:Y:S01]  /*0000*/  LDC R1, c[0x0][0x37c] ;  /* 0x0000df00ff017b82 */ /* 0x000fe20000000800 */
[----:B------:R-:W0:Y:S07]  /*0010*/  S2R R0, SR_LANEID ;  /* 0x0000000000007919 */ /* 0x000e2e0000000000 */
[----:B------:R-:W1:Y:S01]  /*0020*/  LDC.64 R2, c[0x0][0x380] ;  /* 0x0000e000ff027b82 */ /* 0x000e620000000a00 */
[----:B------:R-:W-:Y:S01]  /*0030*/  VOTEU.ANY UR4, UPT, PT ;  /* 0x0000000000047886 */ /* 0x000fe200038e0100 */
[----:B------:R-:W1:Y:S01]  /*0040*/  LDCU.64 UR6, c[0x0][0x358] ;  /* 0x00006b00ff0677ac */ /* 0x000e620008000a00 */
[----:B------:R-:W-:-:S02]  /*0050*/  UFLO.U32 UR5, UR4 ;  /* 0x00000004000572bd */ /* 0x000fc400080e0000 */
[----:B------:R-:W-:-:S06]  /*0060*/  UPOPC UR4, UR4 ;  /* 0x00000004000472bf */ /* 0x000fcc0008000000 */
[----:B------:R-:W-:Y:S02]  /*0070*/  IADD3 R5, PT, PT, RZ, -UR4, RZ ;  /* 0x80000004ff057c10 */ /* 0x000fe4000fffe0ff */
[----:B0-----:R-:W-:-:S13]  /*0080*/  ISETP.EQ.U32.AND P0, PT, R0, UR5, PT ;  /* 0x0000000500007c0c */ /* 0x001fda000bf02070 */
[----:B-1----:R-:W-:Y:S01]  /*0090*/  @P0 REDG.E.ADD.STRONG.GPU desc[UR6][R2.64], R5 ;  /* 0x000000050200098e */ /* 0x002fe2000c12e106 */
[----:B------:R-:W-:Y:S05]  /*00a0*/  EXIT ;  /* 0x000000000000794d */ /* 0x000fea0003800000 */
.L_x_0:
[----:B------:R-:W-:-:S00]  /*00b0*/  BRA `(.L_x_0) ;  /* 0xfffffffc00fc7947 */ /* 0x000fc0000383ffff */
[----:B------:R-:W-:-:S00]  /*00c0*/  NOP ;  /* 0x0000000000007918 */ /* 0x000fc00000000000 */
        /* <DEDUP_REMOVED lines=11> */
.L_x_3:


//--------------------- .text._ZN11myNamespace9atomicAddEPi --------------------------
	.section	.text._ZN11myNamespace9atomicAddEPi,"ax",@progbits
	.align	128
        .global         _ZN11myNamespace9atomicAddEPi
        .type           _ZN11myNamespace9atomicAddEPi,@function
        .size           _ZN11myNamespace9atomicAddEPi,(.L_x_4 - _ZN11myNamespace9atomicAddEPi)
        .other          _ZN11myNamespace9atomicAddEPi,@"STO_CUDA_ENTRY STV_DEFAULT"
_ZN11myNamespace9atomicAddEPi:
.text._ZN11myNamespace9atomicAddEPi:
[----:B------:R-:W-:Y:S01]  /*0000*/  LDC R1, c[0x0][0x37c] ;  /* 0x0000df00ff017b82 */ /* 0x000fe20000000800 */
[----:B------:R-:W0:Y:S07]  /*0010*/  S2R R0, SR_LANEID ;  /* 0x0000000000007919 */ /* 0x000e2e0000000000 */
[----:B------:R-:W1:Y:S01]  /*0020*/  LDC.64 R2, c[0x0][0x380] ;  /* 0x0000e000ff027b82 */ /* 0x000e620000000a00 */
[----:B------:R-:W-:Y:S01]  /*0030*/  VOTEU.ANY UR6, UPT, PT ;  /* 0x0000000000067886 */ /* 0x000fe200038e0100 */
[----:B------:R-:W1:Y:S01]  /*0040*/  LDCU.64 UR4, c[0x0][0x358] ;  /* 0x00006b00ff0477ac */ /* 0x000e620008000a00 */
[----:B------:R-:W1:Y:S01]  /*0050*/  POPC R5, UR6 ;  /* 0x0000000600057d09 */ /* 0x000e620008000000 */
[----:B------:R-:W-:-:S06]  /*0060*/  UFLO.U32 UR7, UR6 ;  /* 0x00000006000772bd */ /* 0x000fcc00080e0000 */
[----:B0-----:R-:W-:-:S13]  /*0070*/  ISETP.EQ.U32.AND P0, PT, R0, UR7, PT ;  /* 0x0000000700007c0c */ /* 0x001fda000bf02070 */
[----:B-1----:R-:W-:Y:S01]  /*0080*/  @P0 REDG.E.ADD.STRONG.GPU desc[UR4][R2.64], R5 ;  /* 0x000000050200098e */ /* 0x002fe2000c12e104 */
[----:B------:R-:W-:Y:S05]  /*0090*/  EXIT ;  /* 0x000000000000794d */ /* 0x000fea0003800000 */
.L_x_1:
        /* <DEDUP_REMOVED lines=14> */
.L_x_4:


//--------------------- .text._ZN11myNamespace3addEPi --------------------------
	.section	.text._ZN11myNamespace3addEPi,"ax",@progbits
	.align	128
        .global         _ZN11myNamespace3addEPi
        .type           _ZN11myNamespace3addEPi,@function
        .size           _ZN11myNamespace3addEPi,(.L_x_5 - _ZN11myNamespace3addEPi)
        .other          _ZN11myNamespace3addEPi,@"STO_CUDA_ENTRY STV_DEFAULT"
_ZN11myNamespace3addEPi:
.text._ZN11myNamespace3addEPi:
[----:B------:R-:W-:Y:S08]  /*0000*/  LDC R1, c[0x0][0x37c] ;  /* 0x0000df00ff017b82 */ /* 0x000ff00000000800 */
[----:B------:R-:W0:Y:S01]  /*0010*/  LDC.64 R2, c[0x0][0x380] ;  /* 0x0000e000ff027b82 */ /* 0x000e220000000a00 */
[----:B------:R-:W0:Y:S02]  /*0020*/  LDCU.64 UR4, c[0x0][0x358] ;  /* 0x00006b00ff0477ac */ /* 0x000e240008000a00 */
[----:B0-----:R-:W2:Y:S02]  /*0030*/  LDG.E R0, desc[UR4][R2.64] ;  /* 0x0000000402007981 */ /* 0x001ea4000c1e1900 */
[----:B--2---:R-:W-:-:S05]  /*0040*/  IADD3 R5, PT, PT, R0, 0x1, RZ ;  /* 0x0000000100057810 */ /* 0x004fca0007ffe0ff */
[----:B------:R-:W-:Y:S01]  /*0050*/  STG.E desc[UR4][R2.64], R5 ;  /* 0x0000000502007986 */ /* 0x000fe2000c101904 */
[----:B------:R-:W-:Y:S05]  /*0060*/  EXIT ;  /* 0x000000000000794d */ /* 0x000fea0003800000 */
.L_x_2:
        /* <DEDUP_REMOVED lines=9> */
.L_x_5:


//--------------------- .nv.shared.reserved.0     --------------------------
	.section	.nv.shared.reserved.0,"aw",@nobits
	.weak		__nv_reservedSMEM_offset_0_alias
	.size		__nv_reservedSMEM_offset_0_alias, 0, 64
	.other		__nv_reservedSMEM_offset_0_alias,@"STO_CUDA_RESERVED_SHARED STV_DEFAULT"
__nv_reservedSMEM_offset_0_alias:
	.zero		0
	.zero		64


//--------------------- .nv.constant0._ZN11myNamespace9atomicSubEPi --------------------------
	.section	.nv.constant0._ZN11myNamespace9atomicSubEPi,"a",@progbits
	.sectionflags	@""
	.align	4
.nv.constant0._ZN11myNamespace9atomicSubEPi:
	.zero		904


//--------------------- .nv.constant0._ZN11myNamespace9atomicAddEPi --------------------------
	.section	.nv.constant0._ZN11myNamespace9atomicAddEPi,"a",@progbits
	.sectionflags	@""
	.align	4
.nv.constant0._ZN11myNamespace9atomicAddEPi:
	.zero		904


//--------------------- .nv.constant0._ZN11myNamespace3addEPi --------------------------
	.section	.nv.constant0._ZN11myNamespace3addEPi,"a",@progbits
	.sectionflags	@""
	.align	4
.nv.constant0._ZN11myNamespace3addEPi:
	.zero		904


//--------------------- SYMBOLS --------------------------

	.type		.nv.reservedSmem.offset0,@object
	.size		.nv.reservedSmem.offset0,0x4
